//
// Generated by NVIDIA NVVM Compiler
//
// Compiler Build ID: CL-36424714
// Cuda compilation tools, release 13.0, V13.0.88
// Based on NVVM 20.0.0
//

.version 9.0
.target sm_100
.address_size 64

	// .globl	_Z6addVecPiS_S_

.visible .entry _Z6addVecPiS_S_(
	.param .u64 .ptr .align 1 _Z6addVecPiS_S__param_0,
	.param .u64 .ptr .align 1 _Z6addVecPiS_S__param_1,
	.param .u64 .ptr .align 1 _Z6addVecPiS_S__param_2
)
{
	.reg .b32 	%r<14>;
	.reg .b64 	%rd<11>;

	ld.param.u64 	%rd1, [_Z6addVecPiS_S__param_0];
	ld.param.u64 	%rd2, [_Z6addVecPiS_S__param_1];
	ld.param.u64 	%rd3, [_Z6addVecPiS_S__param_2];
	cvta.to.global.u64 	%rd4, %rd3;
	cvta.to.global.u64 	%rd5, %rd2;
	cvta.to.global.u64 	%rd6, %rd1;
	mov.u32 	%r1, %tid.x;
	mov.u32 	%r2, %tid.y;
	mov.u32 	%r3, %ctaid.x;
	mov.u32 	%r4, %ctaid.y;
	mov.u32 	%r5, %ntid.x;
	mad.lo.s32 	%r6, %r3, %r5, %r1;
	mov.u32 	%r7, %ntid.y;
	mad.lo.s32 	%r8, %r4, %r7, %r2;
	shl.b32 	%r9, %r6, 10;
	add.s32 	%r10, %r9, %r8;
	mul.wide.s32 	%rd7, %r10, 4;
	add.s64 	%rd8, %rd6, %rd7;
	ld.global.u32 	%r11, [%rd8];
	add.s64 	%rd9, %rd5, %rd7;
	ld.global.u32 	%r12, [%rd9];
	add.s32 	%r13, %r12, %r11;
	add.s64 	%rd10, %rd4, %rd7;
	st.global.u32 	[%rd10], %r13;
	ret;

}
	// .globl	_Z7addVec1PiS_S_
.visible .entry _Z7addVec1PiS_S_(
	.param .u64 .ptr .align 1 _Z7addVec1PiS_S__param_0,
	.param .u64 .ptr .align 1 _Z7addVec1PiS_S__param_1,
	.param .u64 .ptr .align 1 _Z7addVec1PiS_S__param_2
)
{
	.reg .b32 	%r<14>;
	.reg .b64 	%rd<11>;

	ld.param.u64 	%rd1, [_Z7addVec1PiS_S__param_0];
	ld.param.u64 	%rd2, [_Z7addVec1PiS_S__param_1];
	ld.param.u64 	%rd3, [_Z7addVec1PiS_S__param_2];
	cvta.to.global.u64 	%rd4, %rd3;
	cvta.to.global.u64 	%rd5, %rd2;
	cvta.to.global.u64 	%rd6, %rd1;
	mov.u32 	%r1, %tid.x;
	mov.u32 	%r2, %tid.y;
	mov.u32 	%r3, %ctaid.x;
	mov.u32 	%r4, %ctaid.y;
	mov.u32 	%r5, %ntid.x;
	mad.lo.s32 	%r6, %r3, %r5, %r1;
	mov.u32 	%r7, %ntid.y;
	mad.lo.s32 	%r8, %r4, %r7, %r2;
	shl.b32 	%r9, %r8, 10;
	add.s32 	%r10, %r9, %r6;
	mul.wide.s32 	%rd7, %r10, 4;
	add.s64 	%rd8, %rd6, %rd7;
	ld.global.u32 	%r11, [%rd8];
	add.s64 	%rd9, %rd5, %rd7;
	ld.global.u32 	%r12, [%rd9];
	add.s32 	%r13, %r12, %r11;
	add.s64 	%rd10, %rd4, %rd7;
	st.global.u32 	[%rd10], %r13;
	ret;

}


// ===== COMPILED SASS (sm_100) =====

	.target	sm_100

	.elftype	@"ET_EXEC"


//--------------------- .note.nv.tkinfo           --------------------------
	.section	.note.nv.tkinfo,"",@"SHT_NOTE"
	.sectionflags	@"SHF_NOTE_NV_TKINFO"
	.tkinfo
        /*0018*/ 	.word	0x00000002
        /*0030*/ 	.string	""
        /*0030*/ 	.string	"ptxas"
        /*0030*/ 	.string	"Cuda compilation tools, release 13.0, V13.0.88"
        /*0030*/ 	.string	"Build cuda_13.0.r13.0/compiler.36424714_0"
        /*0030*/ 	.string	"-arch sm_100 -m 64 "



//--------------------- .note.nv.cuinfo           --------------------------
	.section	.note.nv.cuinfo,"",@"SHT_NOTE"
	.sectionflags	@"SHF_NOTE_NV_CUINFO"
        /*0018*/ 	.short	0x0002
        /*001a*/ 	.short	0x0064
        /*001c*/ 	.short	0x0082
	.zero		2


//--------------------- .nv.info                  --------------------------
	.section	.nv.info,"",@"SHT_CUDA_INFO"
	.align	4


	//----- nvinfo : EIATTR_REGCOUNT
	.align		4
        /*0000*/ 	.byte	0x04, 0x2f
        /*0002*/ 	.short	(.L_1 - .L_0)
	.align		4
.L_0:
        /*0004*/ 	.word	index@(_Z6addVecPiS_S_)
        /*0008*/ 	.word	0x0000000c


	//----- nvinfo : EIATTR_FRAME_SIZE
	.align		4
.L_1:
        /*000c*/ 	.byte	0x04, 0x11
        /*000e*/ 	.short	(.L_3 - .L_2)
	.align		4
.L_2:
        /*0010*/ 	.word	index@(_Z6addVecPiS_S_)
        /*0014*/ 	.word	0x00000000


	//----- nvinfo : EIATTR_REGCOUNT
	.align		4
.L_3:
        /*0018*/ 	.byte	0x04, 0x2f
        /*001a*/ 	.short	(.L_5 - .L_4)
	.align		4
.L_4:
        /*001c*/ 	.word	index@(_Z7addVec1PiS_S_)
        /*0020*/ 	.word	0x0000000c


	//----- nvinfo : EIATTR_FRAME_SIZE
	.align		4
.L_5:
        /*0024*/ 	.byte	0x04, 0x11
        /*0026*/ 	.short	(.L_7 - .L_6)
	.align		4
.L_6:
        /*0028*/ 	.word	index@(_Z7addVec1PiS_S_)
        /*002c*/ 	.word	0x00000000


	//----- nvinfo : EIATTR_MIN_STACK_SIZE
	.align		4
.L_7:
        /*0030*/ 	.byte	0x04, 0x12
        /*0032*/ 	.short	(.L_9 - .L_8)
	.align		4
.L_8:
        /*0034*/ 	.word	index@(_Z7addVec1PiS_S_)
        /*0038*/ 	.word	0x00000000


	//----- nvinfo : EIATTR_MIN_STACK_SIZE
	.align		4
.L_9:
        /*003c*/ 	.byte	0x04, 0x12
        /*003e*/ 	.short	(.L_11 - .L_10)
	.align		4
.L_10:
        /*0040*/ 	.word	index@(_Z6addVecPiS_S_)
        /*0044*/ 	.word	0x00000000
.L_11:


//--------------------- .nv.compat                --------------------------
	.section	.nv.compat,"",@"SHT_CUDA_COMPAT_INFO"
	.align	4
        /*0000*/ 	.byte	0x02, 0x09, 0x00, 0x00, 0x02, 0x02, 0x01, 0x00, 0x02, 0x05, 0x05, 0x00, 0x03, 0x07, 0x01, 0x01
        /*0010*/ 	.byte	0x02, 0x03, 0x00, 0x00, 0x02, 0x06, 0x01, 0x00, 0x04, 0x0b, 0x08, 0x00, 0x09, 0x00, 0x00, 0x00
        /*0020*/ 	.byte	0x00, 0x00, 0x00, 0x00


//--------------------- .nv.info._Z7addVec1PiS_S_ --------------------------
	.section	.nv.info._Z7addVec1PiS_S_,"",@"SHT_CUDA_INFO"
	.sectionflags	@""
	.align	4


	//----- nvinfo : EIATTR_CUDA_API_VERSION
	.align		4
        /*0000*/ 	.byte	0x04, 0x37
        /*0002*/ 	.short	(.L_13 - .L_12)
.L_12:
        /*0004*/ 	.word	0x00000082


	//----- nvinfo : EIATTR_KPARAM_INFO
	.align		4
.L_13:
        /*0008*/ 	.byte	0x04, 0x17
        /*000a*/ 	.short	(.L_15 - .L_14)
.L_14:
        /*000c*/ 	.word	0x00000000
        /*0010*/ 	.short	0x0002
        /*0012*/ 	.short	0x0010
        /*0014*/ 	.byte	0x00, 0xf5, 0x21, 0x00


	//----- nvinfo : EIATTR_KPARAM_INFO
	.align		4
.L_15:
        /*0018*/ 	.byte	0x04, 0x17
        /*001a*/ 	.short	(.L_17 - .L_16)
.L_16:
        /*001c*/ 	.word	0x00000000
        /*0020*/ 	.short	0x0001
        /*0022*/ 	.short	0x0008
        /*0024*/ 	.byte	0x00, 0xf5, 0x21, 0x00


	//----- nvinfo : EIATTR_KPARAM_INFO
	.align		4
.L_17:
        /*0028*/ 	.byte	0x04, 0x17
        /*002a*/ 	.short	(.L_19 - .L_18)
.L_18:
        /*002c*/ 	.word	0x00000000
        /*0030*/ 	.short	0x0000
        /*0032*/ 	.short	0x0000
        /*0034*/ 	.byte	0x00, 0xf5, 0x21, 0x00


	//----- nvinfo : EIATTR_SPARSE_MMA_MASK
	.align		4
.L_19:
        /*0038*/ 	.byte	0x03, 0x50
        /*003a*/ 	.short	0x0000


	//----- nvinfo : EIATTR_MAXREG_COUNT
	.align		4
        /*003c*/ 	.byte	0x03, 0x1b
        /*003e*/ 	.short	0x00ff


	//----- nvinfo : EIATTR_MERCURY_ISA_VERSION
	.align		4
        /*0040*/ 	.byte	0x03, 0x5f
        /*0042*/ 	.short	0x0101


	//----- nvinfo : EIATTR_VRC_CTA_INIT_COUNT
	.align		4
        /*0044*/ 	.byte	0x02, 0x4a
	.zero		1
	.zero		1


	//----- nvinfo : EIATTR_EXIT_INSTR_OFFSETS
	.align		4
        /*0048*/ 	.byte	0x04, 0x1c
        /*004a*/ 	.short	(.L_21 - .L_20)


	//   ....[0]....
.L_20:
        /*004c*/ 	.word	0x00000150


	//----- nvinfo : EIATTR_CBANK_PARAM_SIZE
	.align		4
.L_21:
        /*0050*/ 	.byte	0x03, 0x19
        /*0052*/ 	.short	0x0018


	//----- nvinfo : EIATTR_PARAM_CBANK
	.align		4
        /*0054*/ 	.byte	0x04, 0x0a
        /*0056*/ 	.short	(.L_23 - .L_22)
	.align		4
.L_22:
        /*0058*/ 	.word	index@(.nv.constant0._Z7addVec1PiS_S_)
        /*005c*/ 	.short	0x0380
        /*005e*/ 	.short	0x0018


	//----- nvinfo : EIATTR_SW_WAR
	.align		4
.L_23:
        /*0060*/ 	.byte	0x04, 0x36
        /*0062*/ 	.short	(.L_25 - .L_24)
.L_24:
        /*0064*/ 	.word	0x00000008
.L_25:


//--------------------- .nv.info._Z6addVecPiS_S_  --------------------------
	.section	.nv.info._Z6addVecPiS_S_,"",@"SHT_CUDA_INFO"
	.sectionflags	@""
	.align	4


	//----- nvinfo : EIATTR_CUDA_API_VERSION
	.align		4
        /*0000*/ 	.byte	0x04, 0x37
        /*0002*/ 	.short	(.L_27 - .L_26)
.L_26:
        /*0004*/ 	.word	0x00000082


	//----- nvinfo : EIATTR_KPARAM_INFO
	.align		4
.L_27:
        /*0008*/ 	.byte	0x04, 0x17
        /*000a*/ 	.short	(.L_29 - .L_28)
.L_28:
        /*000c*/ 	.word	0x00000000
        /*0010*/ 	.short	0x0002
        /*0012*/ 	.short	0x0010
        /*0014*/ 	.byte	0x00, 0xf5, 0x21, 0x00


	//----- nvinfo : EIATTR_KPARAM_INFO
	.align		4
.L_29:
        /*0018*/ 	.byte	0x04, 0x17
        /*001a*/ 	.short	(.L_31 - .L_30)
.L_30:
        /*001c*/ 	.word	0x00000000
        /*0020*/ 	.short	0x0001
        /*0022*/ 	.short	0x0008
        /*0024*/ 	.byte	0x00, 0xf5, 0x21, 0x00


	//----- nvinfo : EIATTR_KPARAM_INFO
	.align		4
.L_31:
        /*0028*/ 	.byte	0x04, 0x17
        /*002a*/ 	.short	(.L_33 - .L_32)
.L_32:
        /*002c*/ 	.word	0x00000000
        /*0030*/ 	.short	0x0000
        /*0032*/ 	.short	0x0000
        /*0034*/ 	.byte	0x00, 0xf5, 0x21, 0x00


	//----- nvinfo : EIATTR_SPARSE_MMA_MASK
	.align		4
.L_33:
        /*0038*/ 	.byte	0x03, 0x50
        /*003a*/ 	.short	0x0000


	//----- nvinfo : EIATTR_MAXREG_COUNT
	.align		4
        /*003c*/ 	.byte	0x03, 0x1b
        /*003e*/ 	.short	0x00ff


	//----- nvinfo : EIATTR_MERCURY_ISA_VERSION
	.align		4
        /*0040*/ 	.byte	0x03, 0x5f
        /*0042*/ 	.short	0x0101


	//----- nvinfo : EIATTR_VRC_CTA_INIT_COUNT
	.align		4
        /*0044*/ 	.byte	0x02, 0x4a
	.zero		1
	.zero		1


	//----- nvinfo : EIATTR_EXIT_INSTR_OFFSETS
	.align		4
        /*0048*/ 	.byte	0x04, 0x1c
        /*004a*/ 	.short	(.L_35 - .L_34)


	//   ....[0]....
.L_34:
        /*004c*/ 	.word	0x00000150


	//----- nvinfo : EIATTR_CBANK_PARAM_SIZE
	.align		4
.L_35:
        /*0050*/ 	.byte	0x03, 0x19
        /*0052*/ 	.short	0x0018


	//----- nvinfo : EIATTR_PARAM_CBANK
	.align		4
        /*0054*/ 	.byte	0x04, 0x0a
        /*0056*/ 	.short	(.L_37 - .L_36)
	.align		4
.L_36:
        /*0058*/ 	.word	index@(.nv.constant0._Z6addVecPiS_S_)
        /*005c*/ 	.short	0x0380
        /*005e*/ 	.short	0x0018


	//----- nvinfo : EIATTR_SW_WAR
	.align		4
.L_37:
        /*0060*/ 	.byte	0x04, 0x36
        /*0062*/ 	.short	(.L_39 - .L_38)
.L_38:
        /*0064*/ 	.word	0x00000008
.L_39:


//--------------------- .nv.callgraph             --------------------------
	.section	.nv.callgraph,"",@"SHT_CUDA_CALLGRAPH"
	.align	4
	.sectionentsize	8
	.align		4
        /*0000*/ 	.word	0x00000000
	.align		4
        /*0004*/ 	.word	0xffffffff
	.align		4
        /*0008*/ 	.word	0x00000000
	.align		4
        /*000c*/ 	.word	0xfffffffe
	.align		4
        /*0010*/ 	.word	0x00000000
	.align		4
        /*0014*/ 	.word	0xfffffffd
	.align		4
        /*0018*/ 	.word	0x00000000
	.align		4
        /*001c*/ 	.word	0xfffffffc


//--------------------- .text._Z7addVec1PiS_S_    --------------------------
	.section	.text._Z7addVec1PiS_S_,"ax",@progbits
	.align	128
        .global         _Z7addVec1PiS_S_
        .type           _Z7addVec1PiS_S_,@function
        .size           _Z7addVec1PiS_S_,(.L_x_2 - _Z7addVec1PiS_S_)
        .other          _Z7addVec1PiS_S_,@"STO_CUDA_ENTRY STV_DEFAULT"
_Z7addVec1PiS_S_:
.text._Z7addVec1PiS_S_:
[----:B------:R-:W-:Y:S01]  /*0000*/  LDC R1, c[0x0][0x37c] ;  /* 0x0000df00ff017b82 */ /* 0x000fe20000000800 */
[----:B------:R-:W0:Y:S07]  /*0010*/  S2R R0, SR_TID.X ;  /* 0x0000000000007919 */ /* 0x000e2e0000002100 */
[----:B------:R-:W0:Y:S01]  /*0020*/  LDC R9, c[0x0][0x360] ;  /* 0x0000d800ff097b82 */ /* 0x000e220000000800 */
[----:B------:R-:W1:Y:S01]  /*0030*/  LDCU.64 UR4, c[0x0][0x358] ;  /* 0x00006b00ff0477ac */ /* 0x000e620008000a00 */
[----:B------:R-:W2:Y:S06]  /*0040*/  S2R R7, SR_TID.Y ;  /* 0x0000000000077919 */ /* 0x000eac0000002200 */
[----:B------:R-:W0:Y:S08]  /*0050*/  S2UR UR6, SR_CTAID.X ;  /* 0x00000000000679c3 */ /* 0x000e300000002500 */
[----:B------:R-:W2:Y:S08]  /*0060*/  S2UR UR7, SR_CTAID.Y ;  /* 0x00000000000779c3 */ /* 0x000eb00000002600 */
[----:B------:R-:W2:Y:S08]  /*0070*/  LDC R6, c[0x0][0x364] ;  /* 0x0000d900ff067b82 */ /* 0x000eb00000000800 */
[----:B------:R-:W3:Y:S01]  /*0080*/  LDC.64 R2, c[0x0][0x380] ;  /* 0x0000e000ff027b82 */ /* 0x000ee20000000a00 */
[----:B0-----:R-:W-:-:S07]  /*0090*/  IMAD R0, R9, UR6, R0 ;  /* 0x0000000609007c24 */ /* 0x001fce000f8e0200 */
[----:B------:R-:W0:Y:S01]  /*00a0*/  LDC.64 R4, c[0x0][0x388] ;  /* 0x0000e200ff047b82 */ /* 0x000e220000000a00 */
[----:B--2---:R-:W-:-:S05]  /*00b0*/  IMAD R7, R6, UR7, R7 ;  /* 0x0000000706077c24 */ /* 0x004fca000f8e0207 */
[----:B------:R-:W-:Y:S02]  /*00c0*/  LEA R9, R7, R0, 0xa ;  /* 0x0000000007097211 */ /* 0x000fe400078e50ff */
[----:B------:R-:W2:Y:S03]  /*00d0*/  LDC.64 R6, c[0x0][0x390] ;  /* 0x0000e400ff067b82 */ /* 0x000ea60000000a00 */
[----:B---3--:R-:W-:-:S04]  /*00e0*/  IMAD.WIDE R2, R9, 0x4, R2 ;  /* 0x0000000409027825 */ /* 0x008fc800078e0202 */
[C---:B0-----:R-:W-:Y:S02]  /*00f0*/  IMAD.WIDE R4, R9.reuse, 0x4, R4 ;  /* 0x0000000409047825 */ /* 0x041fe400078e0204 */
[----:B-1----:R-:W3:Y:S04]  /*0100*/  LDG.E R2, desc[UR4][R2.64] ;  /* 0x0000000402027981 */ /* 0x002ee8000c1e1900 */
[----:B------:R-:W3:Y:S01]  /*0110*/  LDG.E R5, desc[UR4][R4.64] ;  /* 0x0000000404057981 */ /* 0x000ee2000c1e1900 */
[----:B--2---:R-:W-:Y:S01]  /*0120*/  IMAD.WIDE R6, R9, 0x4, R6 ;  /* 0x0000000409067825 */ /* 0x004fe200078e0206 */
[----:B---3--:R-:W-:-:S05]  /*0130*/  IADD3 R9, PT, PT, R2, R5, RZ ;  /* 0x0000000502097210 */ /* 0x008fca0007ffe0ff */
[----:B------:R-:W-:Y:S01]  /*0140*/  STG.E desc[UR4][R6.64], R9 ;  /* 0x0000000906007986 */ /* 0x000fe2000c101904 */
[----:B------:R-:W-:Y:S05]  /*0150*/  EXIT ;  /* 0x000000000000794d */ /* 0x000fea0003800000 */
.L_x_0:
[----:B------:R-:W-:-:S00]  /*0160*/  BRA `(.L_x_0) ;  /* 0xfffffffc00fc7947 */ /* 0x000fc0000383ffff */
[----:B------:R-:W-:-:S00]  /*0170*/  NOP ;  /* 0x0000000000007918 */ /* 0x000fc00000000000 */
        /* <DEDUP_REMOVED lines=8> */
.L_x_2:


//--------------------- .text._Z6addVecPiS_S_     --------------------------
	.section	.text._Z6addVecPiS_S_,"ax",@progbits
	.align	128
        .global         _Z6addVecPiS_S_
        .type           _Z6addVecPiS_S_,@function
        .size           _Z6addVecPiS_S_,(.L_x_3 - _Z6addVecPiS_S_)
        .other          _Z6addVecPiS_S_,@"STO_CUDA_ENTRY STV_DEFAULT"
_Z6addVecPiS_S_:
.text._Z6addVecPiS_S_:
        /* <DEDUP_REMOVED lines=22> */
.L_x_1:
        /* <DEDUP_REMOVED lines=10> */
.L_x_3:


//--------------------- .nv.shared.reserved.0     --------------------------
	.section	.nv.shared.reserved.0,"aw",@nobits
	.weak		__nv_reservedSMEM_offset_0_alias
	.size		__nv_reservedSMEM_offset_0_alias, 0, 64
	.other		__nv_reservedSMEM_offset_0_alias,@"STO_CUDA_RESERVED_SHARED STV_DEFAULT"
__nv_reservedSMEM_offset_0_alias:
	.zero		0
	.zero		64


//--------------------- .nv.constant0._Z7addVec1PiS_S_ --------------------------
	.section	.nv.constant0._Z7addVec1PiS_S_,"a",@progbits
	.sectionflags	@""
	.align	4
.nv.constant0._Z7addVec1PiS_S_:
	.zero		920


//--------------------- .nv.constant0._Z6addVecPiS_S_ --------------------------
	.section	.nv.constant0._Z6addVecPiS_S_,"a",@progbits
	.sectionflags	@""
	.align	4
.nv.constant0._Z6addVecPiS_S_:
	.zero		920


//--------------------- SYMBOLS --------------------------

	.type		.nv.reservedSmem.offset0,@object
	.size		.nv.reservedSmem.offset0,0x4
